//
// Generated by NVIDIA NVVM Compiler
//
// Compiler Build ID: CL-36424714
// Cuda compilation tools, release 13.0, V13.0.88
// Based on NVVM 20.0.0
//

.version 9.0
.target sm_100
.address_size 64

	// .globl	_Z3funPi

.visible .entry _Z3funPi(
	.param .u64 .ptr .align 1 _Z3funPi_param_0
)
{
	.reg .b32 	%r<4>;
	.reg .b64 	%rd<5>;

	ld.param.u64 	%rd1, [_Z3funPi_param_0];
	cvta.to.global.u64 	%rd2, %rd1;
	mov.u32 	%r1, %tid.x;
	mul.lo.s32 	%r2, %r1, %r1;
	mul.lo.s32 	%r3, %r2, %r1;
	mul.wide.u32 	%rd3, %r1, 4;
	add.s64 	%rd4, %rd2, %rd3;
	st.global.u32 	[%rd4], %r3;
	ret;

}


// ===== COMPILED SASS (sm_100) =====

	.target	sm_100

	.elftype	@"ET_EXEC"


//--------------------- .note.nv.tkinfo           --------------------------
	.section	.note.nv.tkinfo,"",@"SHT_NOTE"
	.sectionflags	@"SHF_NOTE_NV_TKINFO"
	.tkinfo
        /*0018*/ 	.word	0x00000002
        /*0030*/ 	.string	""
        /*0030*/ 	.string	"ptxas"
        /*0030*/ 	.string	"Cuda compilation tools, release 13.0, V13.0.88"
        /*0030*/ 	.string	"Build cuda_13.0.r13.0/compiler.36424714_0"
        /*0030*/ 	.string	"-arch sm_100 -m 64 "



//--------------------- .note.nv.cuinfo           --------------------------
	.section	.note.nv.cuinfo,"",@"SHT_NOTE"
	.sectionflags	@"SHF_NOTE_NV_CUINFO"
        /*0018*/ 	.short	0x0002
        /*001a*/ 	.short	0x0064
        /*001c*/ 	.short	0x0082
	.zero		2


//--------------------- .nv.info                  --------------------------
	.section	.nv.info,"",@"SHT_CUDA_INFO"
	.align	4


	//----- nvinfo : EIATTR_REGCOUNT
	.align		4
        /*0000*/ 	.byte	0x04, 0x2f
        /*0002*/ 	.short	(.L_1 - .L_0)
	.align		4
.L_0:
        /*0004*/ 	.word	index@(_Z3funPi)
        /*0008*/ 	.word	0x00000008


	//----- nvinfo : EIATTR_FRAME_SIZE
	.align		4
.L_1:
        /*000c*/ 	.byte	0x04, 0x11
        /*000e*/ 	.short	(.L_3 - .L_2)
	.align		4
.L_2:
        /*0010*/ 	.word	index@(_Z3funPi)
        /*0014*/ 	.word	0x00000000


	//----- nvinfo : EIATTR_MIN_STACK_SIZE
	.align		4
.L_3:
        /*0018*/ 	.byte	0x04, 0x12
        /*001a*/ 	.short	(.L_5 - .L_4)
	.align		4
.L_4:
        /*001c*/ 	.word	index@(_Z3funPi)
        /*0020*/ 	.word	0x00000000
.L_5:


//--------------------- .nv.compat                --------------------------
	.section	.nv.compat,"",@"SHT_CUDA_COMPAT_INFO"
	.align	4
        /*0000*/ 	.byte	0x02, 0x09, 0x00, 0x00, 0x02, 0x02, 0x01, 0x00, 0x02, 0x05, 0x05, 0x00, 0x03, 0x07, 0x01, 0x01
        /*0010*/ 	.byte	0x02, 0x03, 0x00, 0x00, 0x02, 0x06, 0x01, 0x00, 0x04, 0x0b, 0x08, 0x00, 0x09, 0x00, 0x00, 0x00
        /*0020*/ 	.byte	0x00, 0x00, 0x00, 0x00


//--------------------- .nv.info._Z3funPi         --------------------------
	.section	.nv.info._Z3funPi,"",@"SHT_CUDA_INFO"
	.sectionflags	@""
	.align	4


	//----- nvinfo : EIATTR_CUDA_API_VERSION
	.align		4
        /*0000*/ 	.byte	0x04, 0x37
        /*0002*/ 	.short	(.L_7 - .L_6)
.L_6:
        /*0004*/ 	.word	0x00000082


	//----- nvinfo : EIATTR_KPARAM_INFO
	.align		4
.L_7:
        /*0008*/ 	.byte	0x04, 0x17
        /*000a*/ 	.short	(.L_9 - .L_8)
.L_8:
        /*000c*/ 	.word	0x00000000
        /*0010*/ 	.short	0x0000
        /*0012*/ 	.short	0x0000
        /*0014*/ 	.byte	0x00, 0xf5, 0x21, 0x00


	//----- nvinfo : EIATTR_SPARSE_MMA_MASK
	.align		4
.L_9:
        /*0018*/ 	.byte	0x03, 0x50
        /*001a*/ 	.short	0x0000


	//----- nvinfo : EIATTR_MAXREG_COUNT
	.align		4
        /*001c*/ 	.byte	0x03, 0x1b
        /*001e*/ 	.short	0x00ff


	//----- nvinfo : EIATTR_MERCURY_ISA_VERSION
	.align		4
        /*0020*/ 	.byte	0x03, 0x5f
        /*0022*/ 	.short	0x0101


	//----- nvinfo : EIATTR_VRC_CTA_INIT_COUNT
	.align		4
        /*0024*/ 	.byte	0x02, 0x4a
	.zero		1
	.zero		1


	//----- nvinfo : EIATTR_EXIT_INSTR_OFFSETS
	.align		4
        /*0028*/ 	.byte	0x04, 0x1c
        /*002a*/ 	.short	(.L_11 - .L_10)


	//   ....[0]....
.L_10:
        /*002c*/ 	.word	0x00000080


	//----- nvinfo : EIATTR_CBANK_PARAM_SIZE
	.align		4
.L_11:
        /*0030*/ 	.byte	0x03, 0x19
        /*0032*/ 	.short	0x0008


	//----- nvinfo : EIATTR_PARAM_CBANK
	.align		4
        /*0034*/ 	.byte	0x04, 0x0a
        /*0036*/ 	.short	(.L_13 - .L_12)
	.align		4
.L_12:
        /*0038*/ 	.word	index@(.nv.constant0._Z3funPi)
        /*003c*/ 	.short	0x0380
        /*003e*/ 	.short	0x0008


	//----- nvinfo : EIATTR_SW_WAR
	.align		4
.L_13:
        /*0040*/ 	.byte	0x04, 0x36
        /*0042*/ 	.short	(.L_15 - .L_14)
.L_14:
        /*0044*/ 	.word	0x00000008
.L_15:


//--------------------- .nv.callgraph             --------------------------
	.section	.nv.callgraph,"",@"SHT_CUDA_CALLGRAPH"
	.align	4
	.sectionentsize	8
	.align		4
        /*0000*/ 	.word	0x00000000
	.align		4
        /*0004*/ 	.word	0xffffffff
	.align		4
        /*0008*/ 	.word	0x00000000
	.align		4
        /*000c*/ 	.word	0xfffffffe
	.align		4
        /*0010*/ 	.word	0x00000000
	.align		4
        /*0014*/ 	.word	0xfffffffd
	.align		4
        /*0018*/ 	.word	0x00000000
	.align		4
        /*001c*/ 	.word	0xfffffffc


//--------------------- .text._Z3funPi            --------------------------
	.section	.text._Z3funPi,"ax",@progbits
	.align	128
        .global         _Z3funPi
        .type           _Z3funPi,@function
        .size           _Z3funPi,(.L_x_1 - _Z3funPi)
        .other          _Z3funPi,@"STO_CUDA_ENTRY STV_DEFAULT"
_Z3funPi:
.text._Z3funPi:
[----:B------:R-:W-:Y:S01]  /*0000*/  LDC R1, c[0x0][0x37c] ;  /* 0x0000df00ff017b82 */ /* 0x000fe20000000800 */
[----:B------:R-:W0:Y:S07]  /*0010*/  S2R R5, SR_TID.X ;  /* 0x0000000000057919 */ /* 0x000e2e0000002100 */
[----:B------:R-:W1:Y:S01]  /*0020*/  LDC.64 R2, c[0x0][0x380] ;  /* 0x0000e000ff027b82 */ /* 0x000e620000000a00 */
[----:B------:R-:W2:Y:S01]  /*0030*/  LDCU.64 UR4, c[0x0][0x358] ;  /* 0x00006b00ff0477ac */ /* 0x000ea20008000a00 */
[----:B0-----:R-:W-:-:S02]  /*0040*/  IMAD R0, R5, R5, RZ ;  /* 0x0000000505007224 */ /* 0x001fc400078e02ff */
[----:B-1----:R-:W-:-:S04]  /*0050*/  IMAD.WIDE.U32 R2, R5, 0x4, R2 ;  /* 0x0000000405027825 */ /* 0x002fc800078e0002 */
[----:B------:R-:W-:-:S05]  /*0060*/  IMAD R5, R0, R5, RZ ;  /* 0x0000000500057224 */ /* 0x000fca00078e02ff */
[----:B--2---:R-:W-:Y:S01]  /*0070*/  STG.E desc[UR4][R2.64], R5 ;  /* 0x0000000502007986 */ /* 0x004fe2000c101904 */
[----:B------:R-:W-:Y:S05]  /*0080*/  EXIT ;  /* 0x000000000000794d */ /* 0x000fea0003800000 */
.L_x_0:
[----:B------:R-:W-:-:S00]  /*0090*/  BRA `(.L_x_0) ;  /* 0xfffffffc00fc7947 */ /* 0x000fc0000383ffff */
[----:B------:R-:W-:-:S00]  /*00a0*/  NOP ;  /* 0x0000000000007918 */ /* 0x000fc00000000000 */
        /* <DEDUP_REMOVED lines=13> */
.L_x_1:


//--------------------- .nv.shared.reserved.0     --------------------------
	.section	.nv.shared.reserved.0,"aw",@nobits
	.weak		__nv_reservedSMEM_offset_0_alias
	.size		__nv_reservedSMEM_offset_0_alias, 0, 64
	.other		__nv_reservedSMEM_offset_0_alias,@"STO_CUDA_RESERVED_SHARED STV_DEFAULT"
__nv_reservedSMEM_offset_0_alias:
	.zero		0
	.zero		64


//--------------------- .nv.constant0._Z3funPi    --------------------------
	.section	.nv.constant0._Z3funPi,"a",@progbits
	.sectionflags	@""
	.align	4
.nv.constant0._Z3funPi:
	.zero		904


//--------------------- SYMBOLS --------------------------

	.type		.nv.reservedSmem.offset0,@object
	.size		.nv.reservedSmem.offset0,0x4
